	.headerflags	@"EF_CUDA_TEXMODE_UNIFIED EF_CUDA_64BIT_ADDRESS EF_CUDA_ACCELERATORS EF_CUDA_SM90 EF_CUDA_VIRTUAL_SM(EF_CUDA_SM90)"
	.elftype	@"ET_EXEC"


//--------------------- .nv.info                  --------------------------
	.section	.nv.info,"",@"SHT_CUDA_INFO"
	.align	4


	//----- nvinfo : EIATTR_REGCOUNT
	.align		4
        /*0000*/ 	.byte	0x04, 0x2f
        /*0002*/ 	.short	(.L_1 - .L_0)
	.align		4
.L_0:
        /*0004*/ 	.word	index@(triton_poi_fused_convolution_0)
        /*0008*/ 	.word	0x00000012


	//----- nvinfo : EIATTR_MIN_STACK_SIZE
	.align		4
.L_1:
        /*000c*/ 	.byte	0x04, 0x12
        /*000e*/ 	.short	(.L_3 - .L_2)
	.align		4
.L_2:
        /*0010*/ 	.word	index@(triton_poi_fused_convolution_0)
        /*0014*/ 	.word	0x00000000


	//----- nvinfo : EIATTR_FRAME_SIZE
	.align		4
.L_3:
        /*0018*/ 	.byte	0x04, 0x11
        /*001a*/ 	.short	(.L_5 - .L_4)
	.align		4
.L_4:
        /*001c*/ 	.word	index@(triton_poi_fused_convolution_0)
        /*0020*/ 	.word	0x00000000


	//----- nvinfo : EIATTR_MIN_STACK_SIZE
	.align		4
.L_5:
        /*0024*/ 	.byte	0x04, 0x12
        /*0026*/ 	.short	(.L_7 - .L_6)
	.align		4
.L_6:
        /*0028*/ 	.word	index@(triton_poi_fused_convolution_0)
        /*002c*/ 	.word	0x00000000
.L_7:


//--------------------- .nv.info.triton_poi_fused_convolution_0 --------------------------
	.section	.nv.info.triton_poi_fused_convolution_0,"",@"SHT_CUDA_INFO"
	.sectionflags	@""
	.align	4


	//----- nvinfo : EIATTR_CUDA_API_VERSION
	.align		4
        /*0000*/ 	.byte	0x04, 0x37
        /*0002*/ 	.short	(.L_9 - .L_8)
.L_8:
        /*0004*/ 	.word	0x0000007c


	//----- nvinfo : EIATTR_KPARAM_INFO
	.align		4
.L_9:
        /*0008*/ 	.byte	0x04, 0x17
        /*000a*/ 	.short	(.L_11 - .L_10)
.L_10:
        /*000c*/ 	.word	0x00000000
        /*0010*/ 	.short	0x0002
        /*0012*/ 	.short	0x0010
        /*0014*/ 	.byte	0x00, 0xf0, 0x11, 0x00


	//----- nvinfo : EIATTR_KPARAM_INFO
	.align		4
.L_11:
        /*0018*/ 	.byte	0x04, 0x17
        /*001a*/ 	.short	(.L_13 - .L_12)
.L_12:
        /*001c*/ 	.word	0x00000000
        /*0020*/ 	.short	0x0001
        /*0022*/ 	.short	0x0008
        /*0024*/ 	.byte	0x00, 0xf4, 0x21, 0x00


	//----- nvinfo : EIATTR_KPARAM_INFO
	.align		4
.L_13:
        /*0028*/ 	.byte	0x04, 0x17
        /*002a*/ 	.short	(.L_15 - .L_14)
.L_14:
        /*002c*/ 	.word	0x00000000
        /*0030*/ 	.short	0x0000
        /*0032*/ 	.short	0x0000
        /*0034*/ 	.byte	0x00, 0xf4, 0x21, 0x00


	//----- nvinfo : EIATTR_SPARSE_MMA_MASK
	.align		4
.L_15:
        /*0038*/ 	.byte	0x03, 0x50
        /*003a*/ 	.short	0x0000


	//----- nvinfo : EIATTR_MAXREG_COUNT
	.align		4
        /*003c*/ 	.byte	0x03, 0x1b
        /*003e*/ 	.short	0x00ff


	//----- nvinfo : EIATTR_EXIT_INSTR_OFFSETS
	.align		4
        /*0040*/ 	.byte	0x04, 0x1c
        /*0042*/ 	.short	(.L_17 - .L_16)


	//   ....[0]....
.L_16:
        /*0044*/ 	.word	0x00000290


	//----- nvinfo : EIATTR_REQNTID
	.align		4
.L_17:
        /*0048*/ 	.byte	0x04, 0x10
        /*004a*/ 	.short	(.L_19 - .L_18)
.L_18:
        /*004c*/ 	.word	0x00000080
        /*0050*/ 	.word	0x00000001
        /*0054*/ 	.word	0x00000001


	//----- nvinfo : EIATTR_CBANK_PARAM_SIZE
	.align		4
.L_19:
        /*0058*/ 	.byte	0x03, 0x19
        /*005a*/ 	.short	0x0014


	//----- nvinfo : EIATTR_PARAM_CBANK
	.align		4
        /*005c*/ 	.byte	0x04, 0x0a
        /*005e*/ 	.short	(.L_21 - .L_20)
	.align		4
.L_20:
        /*0060*/ 	.word	index@(.nv.constant0.triton_poi_fused_convolution_0)
        /*0064*/ 	.short	0x0210
        /*0066*/ 	.short	0x0014


	//----- nvinfo : EIATTR_SW_WAR
	.align		4
.L_21:
        /*0068*/ 	.byte	0x04, 0x36
        /*006a*/ 	.short	(.L_23 - .L_22)
.L_22:
        /*006c*/ 	.word	0x00000008
.L_23:


//--------------------- .nv.callgraph             --------------------------
	.section	.nv.callgraph,"",@"SHT_CUDA_CALLGRAPH"
	.align	4
	.sectionentsize	8
	.align		4
        /*0000*/ 	.word	0x00000000
	.align		4
        /*0004*/ 	.word	0xffffffff
	.align		4
        /*0008*/ 	.word	0x00000000
	.align		4
        /*000c*/ 	.word	0xfffffffe
	.align		4
        /*0010*/ 	.word	0x00000000
	.align		4
        /*0014*/ 	.word	0xfffffffd
	.align		4
        /*0018*/ 	.word	0x00000000
	.align		4
        /*001c*/ 	.word	0xfffffffc


//--------------------- .text.triton_poi_fused_convolution_0 --------------------------
	.section	.text.triton_poi_fused_convolution_0,"ax",@progbits
	.align	128
        .global         triton_poi_fused_convolution_0
        .type           triton_poi_fused_convolution_0,@function
        .size           triton_poi_fused_convolution_0,(.L_x_1 - triton_poi_fused_convolution_0)
        .other          triton_poi_fused_convolution_0,@"STO_CUDA_ENTRY STV_DEFAULT"
triton_poi_fused_convolution_0:
.text.triton_poi_fused_convolution_0:
[----:B------:R-:W-:Y:S01]  /*0000*/  LDC R1, c[0x0][0x28] ;  /* 0x00000a00ff017b82 */ /* 0x000fe20000000800 */
[----:B------:R-:W1:Y:S01]  /*0010*/  S2R R0, SR_TID.X ;  /* 0x0000000000007919 */ /* 0x000e620000002100 */
[----:B------:R-:W-:Y:S01]  /*0020*/  HFMA2.MMA R6, -RZ, RZ, 0, 0 ;  /* 0x00000000ff067435 */ /* 0x000fe200000001ff */
[----:B------:R-:W-:-:S05]  /*0030*/  MOV R8, RZ ;  /* 0x000000ff00087202 */ /* 0x000fca0000000f00 */
[----:B------:R-:W2:Y:S01]  /*0040*/  LDC.64 R2, c[0x0][0x218] ;  /* 0x00008600ff027b82 */ /* 0x000ea20000000a00 */
[----:B------:R-:W3:Y:S01]  /*0050*/  S2R R7, SR_CTAID.X ;  /* 0x0000000000077919 */ /* 0x000ee20000002500 */
[----:B------:R-:W-:-:S06]  /*0060*/  ULDC.64 UR4, c[0x0][0x208] ;  /* 0x0000820000047ab9 */ /* 0x000fcc0000000a00 */
[----:B------:R-:W4:Y:S01]  /*0070*/  LDC.64 R4, c[0x0][0x210] ;  /* 0x00008400ff047b82 */ /* 0x000f220000000a00 */
[----:B-1----:R-:W-:-:S04]  /*0080*/  SHF.L.U32 R0, R0, 0x2, RZ ;  /* 0x0000000200007819 */ /* 0x002fc800000006ff */
[----:B------:R-:W-:-:S04]  /*0090*/  LOP3.LUT R0, R0, 0x1fc, RZ, 0xc0, !PT ;  /* 0x000001fc00007812 */ /* 0x000fc800078ec0ff */
[----:B---3--:R-:W-:-:S04]  /*00a0*/  LEA R7, R7, R0, 0xa ;  /* 0x0000000007077211 */ /* 0x008fc800078e50ff */
[----:B------:R-:W-:Y:S01]  /*00b0*/  IADD3 R9, R7, 0x200, RZ ;  /* 0x0000020007097810 */ /* 0x000fe20007ffe0ff */
[----:B------:R-:W-:-:S04]  /*00c0*/  IMAD.HI R0, R7, -0x779bd671, R6 ;  /* 0x8864298f07007827 */ /* 0x000fc800078e0206 */
[----:B------:R-:W-:Y:S01]  /*00d0*/  IMAD.HI R8, R9, -0x779bd671, R8 ;  /* 0x8864298f09087827 */ /* 0x000fe200078e0208 */
[----:B------:R-:W-:-:S04]  /*00e0*/  SHF.R.U32.HI R9, RZ, 0x1f, R0 ;  /* 0x0000001fff097819 */ /* 0x000fc80000011600 */
[----:B------:R-:W-:Y:S02]  /*00f0*/  SHF.R.U32.HI R11, RZ, 0x1f, R8 ;  /* 0x0000001fff0b7819 */ /* 0x000fe40000011608 */
[----:B------:R-:W-:Y:S02]  /*0100*/  LEA.HI.SX32 R9, R0, R9, 0x15 ;  /* 0x0000000900097211 */ /* 0x000fe400078faaff */
[----:B------:R-:W-:Y:S02]  /*0110*/  LEA.HI.SX32 R11, R8, R11, 0x15 ;  /* 0x0000000b080b7211 */ /* 0x000fe400078faaff */
[----:B------:R-:W-:Y:S02]  /*0120*/  LEA.HI R0, R9, R9, RZ, 0x8 ;  /* 0x0000000909007211 */ /* 0x000fe400078f40ff */
[----:B------:R-:W-:Y:S02]  /*0130*/  LEA.HI R6, R11, R11, RZ, 0x8 ;  /* 0x0000000b0b067211 */ /* 0x000fe400078f40ff */
[----:B------:R-:W-:-:S02]  /*0140*/  LOP3.LUT R0, R0, 0xffffff00, RZ, 0xc0, !PT ;  /* 0xffffff0000007812 */ /* 0x000fc400078ec0ff */
[----:B------:R-:W-:Y:S02]  /*0150*/  LOP3.LUT R6, R6, 0xffffff00, RZ, 0xc0, !PT ;  /* 0xffffff0006067812 */ /* 0x000fe400078ec0ff */
[----:B------:R-:W-:Y:S01]  /*0160*/  IADD3 R13, R9, -R0, RZ ;  /* 0x80000000090d7210 */ /* 0x000fe20007ffe0ff */
[----:B----4-:R-:W-:Y:S01]  /*0170*/  IMAD.WIDE R8, R7, 0x4, R4 ;  /* 0x0000000407087825 */ /* 0x010fe200078e0204 */
[----:B------:R-:W-:-:S03]  /*0180*/  IADD3 R15, R11, -R6, RZ ;  /* 0x800000060b0f7210 */ /* 0x000fc60007ffe0ff */
[--C-:B--2---:R-:W-:Y:S01]  /*0190*/  IMAD.WIDE R10, R13, 0x4, R2.reuse ;  /* 0x000000040d0a7825 */ /* 0x104fe200078e0202 */
[----:B------:R-:W2:Y:S03]  /*01a0*/  LDG.E.128 R4, desc[UR4][R8.64] ;  /* 0x0000000408047981 */ /* 0x000ea6000c1e1d00 */
[----:B------:R-:W-:Y:S02]  /*01b0*/  IMAD.WIDE R2, R15, 0x4, R2 ;  /* 0x000000040f027825 */ /* 0x000fe400078e0202 */
[----:B------:R-:W2:Y:S04]  /*01c0*/  LDG.E.EL R10, desc[UR4][R10.64] ;  /* 0x000000040a0a7981 */ /* 0x000ea8000c2e1900 */
[----:B------:R-:W3:Y:S04]  /*01d0*/  LDG.E.EL R2, desc[UR4][R2.64] ;  /* 0x0000000402027981 */ /* 0x000ee8000c2e1900 */
[----:B------:R-:W3:Y:S01]  /*01e0*/  LDG.E.128 R12, desc[UR4][R8.64+0x800] ;  /* 0x00080004080c7981 */ /* 0x000ee2000c1e1d00 */
[--C-:B--2---:R-:W-:Y:S01]  /*01f0*/  FADD R4, R4, R10.reuse ;  /* 0x0000000a04047221 */ /* 0x104fe20000000000 */
[--C-:B------:R-:W-:Y:S01]  /*0200*/  FADD R5, R5, R10.reuse ;  /* 0x0000000a05057221 */ /* 0x100fe20000000000 */
[--C-:B------:R-:W-:Y:S01]  /*0210*/  FADD R6, R6, R10.reuse ;  /* 0x0000000a06067221 */ /* 0x100fe20000000000 */
[----:B------:R-:W-:Y:S01]  /*0220*/  FADD R7, R7, R10 ;  /* 0x0000000a07077221 */ /* 0x000fe20000000000 */
[--C-:B---3--:R-:W-:Y:S01]  /*0230*/  FADD R12, R12, R2.reuse ;  /* 0x000000020c0c7221 */ /* 0x108fe20000000000 */
[--C-:B------:R-:W-:Y:S01]  /*0240*/  FADD R13, R13, R2.reuse ;  /* 0x000000020d0d7221 */ /* 0x100fe20000000000 */
[--C-:B------:R-:W-:Y:S01]  /*0250*/  FADD R14, R14, R2.reuse ;  /* 0x000000020e0e7221 */ /* 0x100fe20000000000 */
[----:B------:R-:W-:Y:S01]  /*0260*/  FADD R15, R15, R2 ;  /* 0x000000020f0f7221 */ /* 0x000fe20000000000 */
[----:B------:R-:W-:Y:S04]  /*0270*/  STG.E.128 desc[UR4][R8.64], R4 ;  /* 0x0000000408007986 */ /* 0x000fe8000c101d04 */
[----:B------:R-:W-:Y:S01]  /*0280*/  STG.E.128 desc[UR4][R8.64+0x800], R12 ;  /* 0x0008000c08007986 */ /* 0x000fe2000c101d04 */
[----:B------:R-:W-:Y:S05]  /*0290*/  EXIT ;  /* 0x000000000000794d */ /* 0x000fea0003800000 */
.L_x_0:
[----:B------:R-:W-:-:S00]  /*02a0*/  BRA `(.L_x_0) ;  /* 0xfffffffc00fc7947 */ /* 0x000fc0000383ffff */
[----:B------:R-:W-:-:S00]  /*02b0*/  NOP ;  /* 0x0000000000007918 */ /* 0x000fc00000000000 */
        /* <DEDUP_REMOVED lines=12> */
.L_x_1:


//--------------------- .nv.constant0.triton_poi_fused_convolution_0 --------------------------
	.section	.nv.constant0.triton_poi_fused_convolution_0,"a",@progbits
	.sectionflags	@""
	.align	4
.nv.constant0.triton_poi_fused_convolution_0:
	.zero		548
